//
// Generated by NVIDIA NVVM Compiler
//
// Compiler Build ID: CL-36424714
// Cuda compilation tools, release 13.0, V13.0.88
// Based on NVVM 20.0.0
//

.version 9.0
.target sm_100
.address_size 64

	// .globl	_Z7kernel1PfS_S_j
// _ZZ7kernel1PfS_S_jE4smem has been demoted
// _ZZ7kernel2PfS_S_iE4smem has been demoted

.visible .entry _Z7kernel1PfS_S_j(
	.param .u64 .ptr .align 1 _Z7kernel1PfS_S_j_param_0,
	.param .u64 .ptr .align 1 _Z7kernel1PfS_S_j_param_1,
	.param .u64 .ptr .align 1 _Z7kernel1PfS_S_j_param_2,
	.param .u32 _Z7kernel1PfS_S_j_param_3
)
{
	.reg .pred 	%p<6>;
	.reg .b32 	%r<14>;
	.reg .b32 	%f<8>;
	.reg .b64 	%rd<12>;
	// demoted variable
	.shared .align 4 .b8 _ZZ7kernel1PfS_S_jE4smem[2048];
	ld.param.u64 	%rd1, [_Z7kernel1PfS_S_j_param_0];
	ld.param.u64 	%rd2, [_Z7kernel1PfS_S_j_param_1];
	ld.param.u64 	%rd3, [_Z7kernel1PfS_S_j_param_2];
	ld.param.u32 	%r8, [_Z7kernel1PfS_S_j_param_3];
	mov.u32 	%r1, %ctaid.x;
	mov.u32 	%r13, %ntid.x;
	mov.u32 	%r3, %tid.x;
	mad.lo.s32 	%r4, %r1, %r13, %r3;
	setp.ge.u32 	%p1, %r4, %r8;
	@%p1 bra 	$L__BB0_7;
	cvta.to.global.u64 	%rd4, %rd2;
	cvta.to.global.u64 	%rd5, %rd3;
	mul.wide.s32 	%rd6, %r4, 4;
	add.s64 	%rd7, %rd4, %rd6;
	ld.global.f32 	%f1, [%rd7];
	add.s64 	%rd8, %rd5, %rd6;
	ld.global.f32 	%f2, [%rd8];
	mul.f32 	%f3, %f1, %f2;
	shl.b32 	%r9, %r3, 2;
	mov.u32 	%r10, _ZZ7kernel1PfS_S_jE4smem;
	add.s32 	%r5, %r10, %r9;
	st.shared.f32 	[%r5], %f3;
	bar.sync 	0;
	setp.lt.u32 	%p2, %r13, 2;
	@%p2 bra 	$L__BB0_5;
$L__BB0_2:
	shr.u32 	%r7, %r13, 1;
	setp.ge.u32 	%p3, %r3, %r7;
	@%p3 bra 	$L__BB0_4;
	shl.b32 	%r11, %r7, 2;
	add.s32 	%r12, %r5, %r11;
	ld.shared.f32 	%f4, [%r12];
	ld.shared.f32 	%f5, [%r5];
	add.f32 	%f6, %f4, %f5;
	st.shared.f32 	[%r5], %f6;
$L__BB0_4:
	bar.sync 	0;
	setp.gt.u32 	%p4, %r13, 3;
	mov.u32 	%r13, %r7;
	@%p4 bra 	$L__BB0_2;
$L__BB0_5:
	setp.ne.s32 	%p5, %r3, 0;
	@%p5 bra 	$L__BB0_7;
	ld.shared.f32 	%f7, [_ZZ7kernel1PfS_S_jE4smem];
	cvta.to.global.u64 	%rd9, %rd1;
	mul.wide.u32 	%rd10, %r1, 4;
	add.s64 	%rd11, %rd9, %rd10;
	st.global.f32 	[%rd11], %f7;
$L__BB0_7:
	ret;

}
	// .globl	_Z7kernel2PfS_S_i
.visible .entry _Z7kernel2PfS_S_i(
	.param .u64 .ptr .align 1 _Z7kernel2PfS_S_i_param_0,
	.param .u64 .ptr .align 1 _Z7kernel2PfS_S_i_param_1,
	.param .u64 .ptr .align 1 _Z7kernel2PfS_S_i_param_2,
	.param .u32 _Z7kernel2PfS_S_i_param_3
)
{
	.reg .pred 	%p<6>;
	.reg .b32 	%r<14>;
	.reg .b32 	%f<9>;
	.reg .b64 	%rd<10>;
	// demoted variable
	.shared .align 4 .b8 _ZZ7kernel2PfS_S_iE4smem[2048];
	ld.param.u64 	%rd1, [_Z7kernel2PfS_S_i_param_0];
	ld.param.u64 	%rd2, [_Z7kernel2PfS_S_i_param_1];
	ld.param.u64 	%rd3, [_Z7kernel2PfS_S_i_param_2];
	ld.param.u32 	%r7, [_Z7kernel2PfS_S_i_param_3];
	mov.u32 	%r8, %ctaid.x;
	mov.u32 	%r13, %ntid.x;
	mov.u32 	%r2, %tid.x;
	mad.lo.s32 	%r3, %r8, %r13, %r2;
	setp.ge.s32 	%p1, %r3, %r7;
	@%p1 bra 	$L__BB1_7;
	cvta.to.global.u64 	%rd4, %rd2;
	cvta.to.global.u64 	%rd5, %rd3;
	mul.wide.s32 	%rd6, %r3, 4;
	add.s64 	%rd7, %rd4, %rd6;
	ld.global.f32 	%f1, [%rd7];
	add.s64 	%rd8, %rd5, %rd6;
	ld.global.f32 	%f2, [%rd8];
	mul.f32 	%f3, %f1, %f2;
	shl.b32 	%r9, %r2, 2;
	mov.u32 	%r10, _ZZ7kernel2PfS_S_iE4smem;
	add.s32 	%r4, %r10, %r9;
	st.shared.f32 	[%r4], %f3;
	bar.sync 	0;
	setp.lt.u32 	%p2, %r13, 2;
	@%p2 bra 	$L__BB1_5;
$L__BB1_2:
	shr.u32 	%r6, %r13, 1;
	setp.ge.u32 	%p3, %r2, %r6;
	@%p3 bra 	$L__BB1_4;
	shl.b32 	%r11, %r6, 2;
	add.s32 	%r12, %r4, %r11;
	ld.shared.f32 	%f4, [%r12];
	ld.shared.f32 	%f5, [%r4];
	add.f32 	%f6, %f4, %f5;
	st.shared.f32 	[%r4], %f6;
$L__BB1_4:
	bar.sync 	0;
	setp.gt.u32 	%p4, %r13, 3;
	mov.u32 	%r13, %r6;
	@%p4 bra 	$L__BB1_2;
$L__BB1_5:
	setp.ne.s32 	%p5, %r2, 0;
	@%p5 bra 	$L__BB1_7;
	ld.shared.f32 	%f7, [_ZZ7kernel2PfS_S_iE4smem];
	cvta.to.global.u64 	%rd9, %rd1;
	atom.global.add.f32 	%f8, [%rd9], %f7;
$L__BB1_7:
	ret;

}


// ===== COMPILED SASS (sm_100) =====

	.target	sm_100

	.elftype	@"ET_EXEC"


//--------------------- .note.nv.tkinfo           --------------------------
	.section	.note.nv.tkinfo,"",@"SHT_NOTE"
	.sectionflags	@"SHF_NOTE_NV_TKINFO"
	.tkinfo
        /*0018*/ 	.word	0x00000002
        /*0030*/ 	.string	""
        /*0030*/ 	.string	"ptxas"
        /*0030*/ 	.string	"Cuda compilation tools, release 13.0, V13.0.88"
        /*0030*/ 	.string	"Build cuda_13.0.r13.0/compiler.36424714_0"
        /*0030*/ 	.string	"-arch sm_100 -m 64 "



//--------------------- .note.nv.cuinfo           --------------------------
	.section	.note.nv.cuinfo,"",@"SHT_NOTE"
	.sectionflags	@"SHF_NOTE_NV_CUINFO"
        /*0018*/ 	.short	0x0002
        /*001a*/ 	.short	0x0064
        /*001c*/ 	.short	0x0082
	.zero		2


//--------------------- .nv.info                  --------------------------
	.section	.nv.info,"",@"SHT_CUDA_INFO"
	.align	4


	//----- nvinfo : EIATTR_REGCOUNT
	.align		4
        /*0000*/ 	.byte	0x04, 0x2f
        /*0002*/ 	.short	(.L_1 - .L_0)
	.align		4
.L_0:
        /*0004*/ 	.word	index@(_Z7kernel1PfS_S_j)
        /*0008*/ 	.word	0x0000000c


	//----- nvinfo : EIATTR_FRAME_SIZE
	.align		4
.L_1:
        /*000c*/ 	.byte	0x04, 0x11
        /*000e*/ 	.short	(.L_3 - .L_2)
	.align		4
.L_2:
        /*0010*/ 	.word	index@(_Z7kernel1PfS_S_j)
        /*0014*/ 	.word	0x00000000


	//----- nvinfo : EIATTR_REGCOUNT
	.align		4
.L_3:
        /*0018*/ 	.byte	0x04, 0x2f
        /*001a*/ 	.short	(.L_5 - .L_4)
	.align		4
.L_4:
        /*001c*/ 	.word	index@(_Z7kernel2PfS_S_i)
        /*0020*/ 	.word	0x0000000c


	//----- nvinfo : EIATTR_FRAME_SIZE
	.align		4
.L_5:
        /*0024*/ 	.byte	0x04, 0x11
        /*0026*/ 	.short	(.L_7 - .L_6)
	.align		4
.L_6:
        /*0028*/ 	.word	index@(_Z7kernel2PfS_S_i)
        /*002c*/ 	.word	0x00000000


	//----- nvinfo : EIATTR_MIN_STACK_SIZE
	.align		4
.L_7:
        /*0030*/ 	.byte	0x04, 0x12
        /*0032*/ 	.short	(.L_9 - .L_8)
	.align		4
.L_8:
        /*0034*/ 	.word	index@(_Z7kernel2PfS_S_i)
        /*0038*/ 	.word	0x00000000


	//----- nvinfo : EIATTR_MIN_STACK_SIZE
	.align		4
.L_9:
        /*003c*/ 	.byte	0x04, 0x12
        /*003e*/ 	.short	(.L_11 - .L_10)
	.align		4
.L_10:
        /*0040*/ 	.word	index@(_Z7kernel1PfS_S_j)
        /*0044*/ 	.word	0x00000000
.L_11:


//--------------------- .nv.compat                --------------------------
	.section	.nv.compat,"",@"SHT_CUDA_COMPAT_INFO"
	.align	4
        /*0000*/ 	.byte	0x02, 0x09, 0x00, 0x00, 0x02, 0x02, 0x01, 0x00, 0x02, 0x05, 0x05, 0x00, 0x03, 0x07, 0x01, 0x01
        /*0010*/ 	.byte	0x02, 0x03, 0x00, 0x00, 0x02, 0x06, 0x01, 0x00, 0x04, 0x0b, 0x08, 0x00, 0x09, 0x00, 0x00, 0x00
        /*0020*/ 	.byte	0x00, 0x00, 0x00, 0x00


//--------------------- .nv.info._Z7kernel2PfS_S_i --------------------------
	.section	.nv.info._Z7kernel2PfS_S_i,"",@"SHT_CUDA_INFO"
	.sectionflags	@""
	.align	4


	//----- nvinfo : EIATTR_CUDA_API_VERSION
	.align		4
        /*0000*/ 	.byte	0x04, 0x37
        /*0002*/ 	.short	(.L_13 - .L_12)
.L_12:
        /*0004*/ 	.word	0x00000082


	//----- nvinfo : EIATTR_KPARAM_INFO
	.align		4
.L_13:
        /*0008*/ 	.byte	0x04, 0x17
        /*000a*/ 	.short	(.L_15 - .L_14)
.L_14:
        /*000c*/ 	.word	0x00000000
        /*0010*/ 	.short	0x0003
        /*0012*/ 	.short	0x0018
        /*0014*/ 	.byte	0x00, 0xf0, 0x11, 0x00


	//----- nvinfo : EIATTR_KPARAM_INFO
	.align		4
.L_15:
        /*0018*/ 	.byte	0x04, 0x17
        /*001a*/ 	.short	(.L_17 - .L_16)
.L_16:
        /*001c*/ 	.word	0x00000000
        /*0020*/ 	.short	0x0002
        /*0022*/ 	.short	0x0010
        /*0024*/ 	.byte	0x00, 0xf5, 0x21, 0x00


	//----- nvinfo : EIATTR_KPARAM_INFO
	.align		4
.L_17:
        /*0028*/ 	.byte	0x04, 0x17
        /*002a*/ 	.short	(.L_19 - .L_18)
.L_18:
        /*002c*/ 	.word	0x00000000
        /*0030*/ 	.short	0x0001
        /*0032*/ 	.short	0x0008
        /*0034*/ 	.byte	0x00, 0xf5, 0x21, 0x00


	//----- nvinfo : EIATTR_KPARAM_INFO
	.align		4
.L_19:
        /*0038*/ 	.byte	0x04, 0x17
        /*003a*/ 	.short	(.L_21 - .L_20)
.L_20:
        /*003c*/ 	.word	0x00000000
        /*0040*/ 	.short	0x0000
        /*0042*/ 	.short	0x0000
        /*0044*/ 	.byte	0x00, 0xf5, 0x21, 0x00


	//----- nvinfo : EIATTR_SPARSE_MMA_MASK
	.align		4
.L_21:
        /*0048*/ 	.byte	0x03, 0x50
        /*004a*/ 	.short	0x0000


	//----- nvinfo : EIATTR_MAXREG_COUNT
	.align		4
        /*004c*/ 	.byte	0x03, 0x1b
        /*004e*/ 	.short	0x00ff


	//----- nvinfo : EIATTR_NUM_BARRIERS
	.align		4
        /*0050*/ 	.byte	0x02, 0x4c
        /*0052*/ 	.byte	0x01
	.zero		1


	//----- nvinfo : EIATTR_MERCURY_ISA_VERSION
	.align		4
        /*0054*/ 	.byte	0x03, 0x5f
        /*0056*/ 	.short	0x0101


	//----- nvinfo : EIATTR_VRC_CTA_INIT_COUNT
	.align		4
        /*0058*/ 	.byte	0x02, 0x4a
	.zero		1
	.zero		1


	//----- nvinfo : EIATTR_EXIT_INSTR_OFFSETS
	.align		4
        /*005c*/ 	.byte	0x04, 0x1c
        /*005e*/ 	.short	(.L_23 - .L_22)


	//   ....[0]....
.L_22:
        /*0060*/ 	.word	0x00000070


	//   ....[1]....
        /*0064*/ 	.word	0x00000240


	//   ....[2]....
        /*0068*/ 	.word	0x000002b0


	//----- nvinfo : EIATTR_CBANK_PARAM_SIZE
	.align		4
.L_23:
        /*006c*/ 	.byte	0x03, 0x19
        /*006e*/ 	.short	0x001c


	//----- nvinfo : EIATTR_PARAM_CBANK
	.align		4
        /*0070*/ 	.byte	0x04, 0x0a
        /*0072*/ 	.short	(.L_25 - .L_24)
	.align		4
.L_24:
        /*0074*/ 	.word	index@(.nv.constant0._Z7kernel2PfS_S_i)
        /*0078*/ 	.short	0x0380
        /*007a*/ 	.short	0x001c


	//----- nvinfo : EIATTR_SW_WAR
	.align		4
.L_25:
        /*007c*/ 	.byte	0x04, 0x36
        /*007e*/ 	.short	(.L_27 - .L_26)
.L_26:
        /*0080*/ 	.word	0x00000008
.L_27:


//--------------------- .nv.info._Z7kernel1PfS_S_j --------------------------
	.section	.nv.info._Z7kernel1PfS_S_j,"",@"SHT_CUDA_INFO"
	.sectionflags	@""
	.align	4


	//----- nvinfo : EIATTR_CUDA_API_VERSION
	.align		4
        /*0000*/ 	.byte	0x04, 0x37
        /*0002*/ 	.short	(.L_29 - .L_28)
.L_28:
        /*0004*/ 	.word	0x00000082


	//----- nvinfo : EIATTR_KPARAM_INFO
	.align		4
.L_29:
        /*0008*/ 	.byte	0x04, 0x17
        /*000a*/ 	.short	(.L_31 - .L_30)
.L_30:
        /*000c*/ 	.word	0x00000000
        /*0010*/ 	.short	0x0003
        /*0012*/ 	.short	0x0018
        /*0014*/ 	.byte	0x00, 0xf0, 0x11, 0x00


	//----- nvinfo : EIATTR_KPARAM_INFO
	.align		4
.L_31:
        /*0018*/ 	.byte	0x04, 0x17
        /*001a*/ 	.short	(.L_33 - .L_32)
.L_32:
        /*001c*/ 	.word	0x00000000
        /*0020*/ 	.short	0x0002
        /*0022*/ 	.short	0x0010
        /*0024*/ 	.byte	0x00, 0xf5, 0x21, 0x00


	//----- nvinfo : EIATTR_KPARAM_INFO
	.align		4
.L_33:
        /*0028*/ 	.byte	0x04, 0x17
        /*002a*/ 	.short	(.L_35 - .L_34)
.L_34:
        /*002c*/ 	.word	0x00000000
        /*0030*/ 	.short	0x0001
        /*0032*/ 	.short	0x0008
        /*0034*/ 	.byte	0x00, 0xf5, 0x21, 0x00


	//----- nvinfo : EIATTR_KPARAM_INFO
	.align		4
.L_35:
        /*0038*/ 	.byte	0x04, 0x17
        /*003a*/ 	.short	(.L_37 - .L_36)
.L_36:
        /*003c*/ 	.word	0x00000000
        /*0040*/ 	.short	0x0000
        /*0042*/ 	.short	0x0000
        /*0044*/ 	.byte	0x00, 0xf5, 0x21, 0x00


	//----- nvinfo : EIATTR_SPARSE_MMA_MASK
	.align		4
.L_37:
        /*0048*/ 	.byte	0x03, 0x50
        /*004a*/ 	.short	0x0000


	//----- nvinfo : EIATTR_MAXREG_COUNT
	.align		4
        /*004c*/ 	.byte	0x03, 0x1b
        /*004e*/ 	.short	0x00ff


	//----- nvinfo : EIATTR_NUM_BARRIERS
	.align		4
        /*0050*/ 	.byte	0x02, 0x4c
        /*0052*/ 	.byte	0x01
	.zero		1


	//----- nvinfo : EIATTR_MERCURY_ISA_VERSION
	.align		4
        /*0054*/ 	.byte	0x03, 0x5f
        /*0056*/ 	.short	0x0101


	//----- nvinfo : EIATTR_VRC_CTA_INIT_COUNT
	.align		4
        /*0058*/ 	.byte	0x02, 0x4a
	.zero		1
	.zero		1


	//----- nvinfo : EIATTR_EXIT_INSTR_OFFSETS
	.align		4
        /*005c*/ 	.byte	0x04, 0x1c
        /*005e*/ 	.short	(.L_39 - .L_38)


	//   ....[0]....
.L_38:
        /*0060*/ 	.word	0x00000080


	//   ....[1]....
        /*0064*/ 	.word	0x00000250


	//   ....[2]....
        /*0068*/ 	.word	0x000002d0


	//----- nvinfo : EIATTR_CBANK_PARAM_SIZE
	.align		4
.L_39:
        /*006c*/ 	.byte	0x03, 0x19
        /*006e*/ 	.short	0x001c


	//----- nvinfo : EIATTR_PARAM_CBANK
	.align		4
        /*0070*/ 	.byte	0x04, 0x0a
        /*0072*/ 	.short	(.L_41 - .L_40)
	.align		4
.L_40:
        /*0074*/ 	.word	index@(.nv.constant0._Z7kernel1PfS_S_j)
        /*0078*/ 	.short	0x0380
        /*007a*/ 	.short	0x001c


	//----- nvinfo : EIATTR_SW_WAR
	.align		4
.L_41:
        /*007c*/ 	.byte	0x04, 0x36
        /*007e*/ 	.short	(.L_43 - .L_42)
.L_42:
        /*0080*/ 	.word	0x00000008
.L_43:


//--------------------- .nv.callgraph             --------------------------
	.section	.nv.callgraph,"",@"SHT_CUDA_CALLGRAPH"
	.align	4
	.sectionentsize	8
	.align		4
        /*0000*/ 	.word	0x00000000
	.align		4
        /*0004*/ 	.word	0xffffffff
	.align		4
        /*0008*/ 	.word	0x00000000
	.align		4
        /*000c*/ 	.word	0xfffffffe
	.align		4
        /*0010*/ 	.word	0x00000000
	.align		4
        /*0014*/ 	.word	0xfffffffd
	.align		4
        /*0018*/ 	.word	0x00000000
	.align		4
        /*001c*/ 	.word	0xfffffffc


//--------------------- .text._Z7kernel2PfS_S_i   --------------------------
	.section	.text._Z7kernel2PfS_S_i,"ax",@progbits
	.align	128
        .global         _Z7kernel2PfS_S_i
        .type           _Z7kernel2PfS_S_i,@function
        .size           _Z7kernel2PfS_S_i,(.L_x_6 - _Z7kernel2PfS_S_i)
        .other          _Z7kernel2PfS_S_i,@"STO_CUDA_ENTRY STV_DEFAULT"
_Z7kernel2PfS_S_i:
.text._Z7kernel2PfS_S_i:
[----:B------:R-:W-:Y:S01]  /*0000*/  LDC R1, c[0x0][0x37c] ;  /* 0x0000df00ff017b82 */ /* 0x000fe20000000800 */
[----:B------:R-:W0:Y:S07]  /*0010*/  S2R R9, SR_TID.X ;  /* 0x0000000000097919 */ /* 0x000e2e0000002100 */
[----:B------:R-:W0:Y:S01]  /*0020*/  S2UR UR4, SR_CTAID.X ;  /* 0x00000000000479c3 */ /* 0x000e220000002500 */
[----:B------:R-:W1:Y:S07]  /*0030*/  LDCU UR5, c[0x0][0x398] ;  /* 0x00007300ff0577ac */ /* 0x000e6e0008000800 */
[----:B------:R-:W0:Y:S02]  /*0040*/  LDC R0, c[0x0][0x360] ;  /* 0x0000d800ff007b82 */ /* 0x000e240000000800 */
[----:B0-----:R-:W-:-:S05]  /*0050*/  IMAD R7, R0, UR4, R9 ;  /* 0x0000000400077c24 */ /* 0x001fca000f8e0209 */
[----:B-1----:R-:W-:-:S13]  /*0060*/  ISETP.GE.AND P0, PT, R7, UR5, PT ;  /* 0x0000000507007c0c */ /* 0x002fda000bf06270 */
[----:B------:R-:W-:Y:S05]  /*0070*/  @P0 EXIT ;  /* 0x000000000000094d */ /* 0x000fea0003800000 */
[----:B------:R-:W0:Y:S01]  /*0080*/  LDC.64 R2, c[0x0][0x388] ;  /* 0x0000e200ff027b82 */ /* 0x000e220000000a00 */
[----:B------:R-:W1:Y:S07]  /*0090*/  LDCU.64 UR6, c[0x0][0x358] ;  /* 0x00006b00ff0677ac */ /* 0x000e6e0008000a00 */
[----:B------:R-:W2:Y:S01]  /*00a0*/  LDC.64 R4, c[0x0][0x390] ;  /* 0x0000e400ff047b82 */ /* 0x000ea20000000a00 */
[----:B0-----:R-:W-:-:S06]  /*00b0*/  IMAD.WIDE R2, R7, 0x4, R2 ;  /* 0x0000000407027825 */ /* 0x001fcc00078e0202 */
[----:B-1----:R-:W3:Y:S01]  /*00c0*/  LDG.E R2, desc[UR6][R2.64] ;  /* 0x0000000602027981 */ /* 0x002ee2000c1e1900 */
[----:B--2---:R-:W-:-:S06]  /*00d0*/  IMAD.WIDE R4, R7, 0x4, R4 ;  /* 0x0000000407047825 */ /* 0x004fcc00078e0204 */
[----:B------:R-:W3:Y:S01]  /*00e0*/  LDG.E R5, desc[UR6][R4.64] ;  /* 0x0000000604057981 */ /* 0x000ee2000c1e1900 */
[----:B------:R-:W0:Y:S01]  /*00f0*/  S2UR UR5, SR_CgaCtaId ;  /* 0x00000000000579c3 */ /* 0x000e220000008800 */
[----:B------:R-:W-:Y:S01]  /*0100*/  UMOV UR4, 0x400 ;  /* 0x0000040000047882 */ /* 0x000fe20000000000 */
[----:B------:R-:W-:Y:S02]  /*0110*/  ISETP.GE.U32.AND P1, PT, R0, 0x2, PT ;  /* 0x000000020000780c */ /* 0x000fe40003f26070 */
[----:B------:R-:W-:Y:S01]  /*0120*/  ISETP.NE.AND P0, PT, R9, RZ, PT ;  /* 0x000000ff0900720c */ /* 0x000fe20003f05270 */
[----:B0-----:R-:W-:-:S06]  /*0130*/  ULEA UR4, UR5, UR4, 0x18 ;  /* 0x0000000405047291 */ /* 0x001fcc000f8ec0ff */
[----:B------:R-:W-:Y:S01]  /*0140*/  LEA R7, R9, UR4, 0x2 ;  /* 0x0000000409077c11 */ /* 0x000fe2000f8e10ff */
[----:B---3--:R-:W-:-:S05]  /*0150*/  FMUL R6, R2, R5 ;  /* 0x0000000502067220 */ /* 0x008fca0000400000 */
[----:B------:R0:W-:Y:S01]  /*0160*/  STS [R7], R6 ;  /* 0x0000000607007388 */ /* 0x0001e20000000800 */
[----:B------:R-:W-:Y:S06]  /*0170*/  BAR.SYNC.DEFER_BLOCKING 0x0 ;  /* 0x0000000000007b1d */ /* 0x000fec0000010000 */
[----:B------:R-:W-:Y:S05]  /*0180*/  @!P1 BRA `(.L_x_0) ;  /* 0x00000000002c9947 */ /* 0x000fea0003800000 */
.L_x_1:
[----:B0-----:R-:W-:-:S04]  /*0190*/  SHF.R.U32.HI R6, RZ, 0x1, R0 ;  /* 0x00000001ff067819 */ /* 0x001fc80000011600 */
[----:B------:R-:W-:-:S13]  /*01a0*/  ISETP.GE.U32.AND P1, PT, R9, R6, PT ;  /* 0x000000060900720c */ /* 0x000fda0003f26070 */
[----:B------:R-:W-:Y:S01]  /*01b0*/  @!P1 IMAD R2, R6, 0x4, R7 ;  /* 0x0000000406029824 */ /* 0x000fe200078e0207 */
[----:B------:R-:W-:Y:S05]  /*01c0*/  @!P1 LDS R3, [R7] ;  /* 0x0000000007039984 */ /* 0x000fea0000000800 */
[----:B------:R-:W0:Y:S02]  /*01d0*/  @!P1 LDS R2, [R2] ;  /* 0x0000000002029984 */ /* 0x000e240000000800 */
[----:B0-----:R-:W-:-:S05]  /*01e0*/  @!P1 FADD R4, R2, R3 ;  /* 0x0000000302049221 */ /* 0x001fca0000000000 */
[----:B------:R1:W-:Y:S01]  /*01f0*/  @!P1 STS [R7], R4 ;  /* 0x0000000407009388 */ /* 0x0003e20000000800 */
[----:B------:R-:W-:Y:S01]  /*0200*/  BAR.SYNC.DEFER_BLOCKING 0x0 ;  /* 0x0000000000007b1d */ /* 0x000fe20000010000 */
[----:B------:R-:W-:Y:S01]  /*0210*/  ISETP.GT.U32.AND P1, PT, R0, 0x3, PT ;  /* 0x000000030000780c */ /* 0x000fe20003f24070 */
[----:B------:R-:W-:-:S12]  /*0220*/  IMAD.MOV.U32 R0, RZ, RZ, R6 ;  /* 0x000000ffff007224 */ /* 0x000fd800078e0006 */
[----:B-1----:R-:W-:Y:S05]  /*0230*/  @P1 BRA `(.L_x_1) ;  /* 0xfffffffc00d41947 */ /* 0x002fea000383ffff */
.L_x_0:
[----:B------:R-:W-:Y:S05]  /*0240*/  @P0 EXIT ;  /* 0x000000000000094d */ /* 0x000fea0003800000 */
[----:B------:R-:W1:Y:S01]  /*0250*/  S2UR UR5, SR_CgaCtaId ;  /* 0x00000000000579c3 */ /* 0x000e620000008800 */
[----:B------:R-:W-:-:S07]  /*0260*/  UMOV UR4, 0x400 ;  /* 0x0000040000047882 */ /* 0x000fce0000000000 */
[----:B------:R-:W2:Y:S01]  /*0270*/  LDC.64 R2, c[0x0][0x380] ;  /* 0x0000e000ff027b82 */ /* 0x000ea20000000a00 */
[----:B-1----:R-:W-:-:S09]  /*0280*/  ULEA UR4, UR5, UR4, 0x18 ;  /* 0x0000000405047291 */ /* 0x002fd2000f8ec0ff */
[----:B------:R-:W2:Y:S04]  /*0290*/  LDS R5, [UR4] ;  /* 0x00000004ff057984 */ /* 0x000ea80008000800 */
[----:B--2---:R-:W-:Y:S01]  /*02a0*/  REDG.E.ADD.F32.FTZ.RN.STRONG.GPU desc[UR6][R2.64], R5 ;  /* 0x00000005020079a6 */ /* 0x004fe2000c12f306 */
[----:B------:R-:W-:Y:S05]  /*02b0*/  EXIT ;  /* 0x000000000000794d */ /* 0x000fea0003800000 */
.L_x_2:
[----:B------:R-:W-:-:S00]  /*02c0*/  BRA `(.L_x_2) ;  /* 0xfffffffc00fc7947 */ /* 0x000fc0000383ffff */
[----:B------:R-:W-:-:S00]  /*02d0*/  NOP ;  /* 0x0000000000007918 */ /* 0x000fc00000000000 */
        /* <DEDUP_REMOVED lines=10> */
.L_x_6:


//--------------------- .text._Z7kernel1PfS_S_j   --------------------------
	.section	.text._Z7kernel1PfS_S_j,"ax",@progbits
	.align	128
        .global         _Z7kernel1PfS_S_j
        .type           _Z7kernel1PfS_S_j,@function
        .size           _Z7kernel1PfS_S_j,(.L_x_7 - _Z7kernel1PfS_S_j)
        .other          _Z7kernel1PfS_S_j,@"STO_CUDA_ENTRY STV_DEFAULT"
_Z7kernel1PfS_S_j:
.text._Z7kernel1PfS_S_j:
[----:B------:R-:W-:Y:S01]  /*0000*/  LDC R1, c[0x0][0x37c] ;  /* 0x0000df00ff017b82 */ /* 0x000fe20000000800 */
[----:B------:R-:W0:Y:S01]  /*0010*/  S2R R9, SR_CTAID.X ;  /* 0x0000000000097919 */ /* 0x000e220000002500 */
[----:B------:R-:W1:Y:S01]  /*0020*/  LDCU UR4, c[0x0][0x360] ;  /* 0x00006c00ff0477ac */ /* 0x000e620008000800 */
[----:B------:R-:W0:Y:S01]  /*0030*/  S2R R8, SR_TID.X ;  /* 0x0000000000087919 */ /* 0x000e220000002100 */
[----:B------:R-:W2:Y:S01]  /*0040*/  LDCU UR5, c[0x0][0x398] ;  /* 0x00007300ff0577ac */ /* 0x000ea20008000800 */
[----:B-1----:R-:W-:Y:S02]  /*0050*/  IMAD.U32 R0, RZ, RZ, UR4 ;  /* 0x00000004ff007e24 */ /* 0x002fe4000f8e00ff */
[----:B0-----:R-:W-:-:S05]  /*0060*/  IMAD R7, R9, UR4, R8 ;  /* 0x0000000409077c24 */ /* 0x001fca000f8e0208 */
[----:B--2---:R-:W-:-:S13]  /*0070*/  ISETP.GE.U32.AND P0, PT, R7, UR5, PT ;  /* 0x0000000507007c0c */ /* 0x004fda000bf06070 */
        /* <DEDUP_REMOVED lines=18> */
.L_x_4:
[----:B------:R-:W-:-:S04]  /*01a0*/  SHF.R.U32.HI R5, RZ, 0x1, R0 ;  /* 0x00000001ff057819 */ /* 0x000fc80000011600 */
[----:B------:R-:W-:-:S13]  /*01b0*/  ISETP.GE.U32.AND P1, PT, R8, R5, PT ;  /* 0x000000050800720c */ /* 0x000fda0003f26070 */
[----:B------:R-:W-:Y:S01]  /*01c0*/  @!P1 LEA R2, R5, R7, 0x2 ;  /* 0x0000000705029211 */ /* 0x000fe200078e10ff */
[----:B------:R-:W-:Y:S05]  /*01d0*/  @!P1 LDS R3, [R7] ;  /* 0x0000000007039984 */ /* 0x000fea0000000800 */
[----:B------:R-:W1:Y:S02]  /*01e0*/  @!P1 LDS R2, [R2] ;  /* 0x0000000002029984 */ /* 0x000e640000000800 */
[----:B-1----:R-:W-:-:S05]  /*01f0*/  @!P1 FADD R4, R2, R3 ;  /* 0x0000000302049221 */ /* 0x002fca0000000000 */
[----:B------:R1:W-:Y:S01]  /*0200*/  @!P1 STS [R7], R4 ;  /* 0x0000000407009388 */ /* 0x0003e20000000800 */
[----:B------:R-:W-:Y:S01]  /*0210*/  BAR.SYNC.DEFER_BLOCKING 0x0 ;  /* 0x0000000000007b1d */ /* 0x000fe20000010000 */
[----:B------:R-:W-:Y:S01]  /*0220*/  ISETP.GT.U32.AND P1, PT, R0, 0x3, PT ;  /* 0x000000030000780c */ /* 0x000fe20003f24070 */
[----:B------:R-:W-:-:S12]  /*0230*/  IMAD.MOV.U32 R0, RZ, RZ, R5 ;  /* 0x000000ffff007224 */ /* 0x000fd800078e0005 */
[----:B-1----:R-:W-:Y:S05]  /*0240*/  @P1 BRA `(.L_x_4) ;  /* 0xfffffffc00d41947 */ /* 0x002fea000383ffff */
.L_x_3:
[----:B------:R-:W-:Y:S05]  /*0250*/  @P0 EXIT ;  /* 0x000000000000094d */ /* 0x000fea0003800000 */
[----:B------:R-:W1:Y:S01]  /*0260*/  S2UR UR5, SR_CgaCtaId ;  /* 0x00000000000579c3 */ /* 0x000e620000008800 */
[----:B------:R-:W-:-:S07]  /*0270*/  UMOV UR4, 0x400 ;  /* 0x0000040000047882 */ /* 0x000fce0000000000 */
[----:B------:R-:W2:Y:S01]  /*0280*/  LDC.64 R2, c[0x0][0x380] ;  /* 0x0000e000ff027b82 */ /* 0x000ea20000000a00 */
[----:B-1----:R-:W-:Y:S01]  /*0290*/  ULEA UR4, UR5, UR4, 0x18 ;  /* 0x0000000405047291 */ /* 0x002fe2000f8ec0ff */
[----:B--2---:R-:W-:-:S08]  /*02a0*/  IMAD.WIDE.U32 R2, R9, 0x4, R2 ;  /* 0x0000000409027825 */ /* 0x004fd000078e0002 */
[----:B------:R-:W1:Y:S04]  /*02b0*/  LDS R5, [UR4] ;  /* 0x00000004ff057984 */ /* 0x000e680008000800 */
[----:B-1----:R-:W-:Y:S01]  /*02c0*/  STG.E desc[UR6][R2.64], R5 ;  /* 0x0000000502007986 */ /* 0x002fe2000c101906 */
[----:B------:R-:W-:Y:S05]  /*02d0*/  EXIT ;  /* 0x000000000000794d */ /* 0x000fea0003800000 */
.L_x_5:
        /* <DEDUP_REMOVED lines=10> */
.L_x_7:


//--------------------- .nv.shared._Z7kernel2PfS_S_i --------------------------
	.section	.nv.shared._Z7kernel2PfS_S_i,"aw",@nobits
	.sectionflags	@""
	.align	4
.nv.shared._Z7kernel2PfS_S_i:
	.zero		3072


//--------------------- .nv.shared.reserved.0     --------------------------
	.section	.nv.shared.reserved.0,"aw",@nobits
	.weak		__nv_reservedSMEM_offset_0_alias
	.size		__nv_reservedSMEM_offset_0_alias, 0, 64
	.other		__nv_reservedSMEM_offset_0_alias,@"STO_CUDA_RESERVED_SHARED STV_DEFAULT"
__nv_reservedSMEM_offset_0_alias:
	.zero		0
	.zero		64


//--------------------- .nv.shared._Z7kernel1PfS_S_j --------------------------
	.section	.nv.shared._Z7kernel1PfS_S_j,"aw",@nobits
	.sectionflags	@""
	.align	4
.nv.shared._Z7kernel1PfS_S_j:
	.zero		3072


//--------------------- .nv.constant0._Z7kernel2PfS_S_i --------------------------
	.section	.nv.constant0._Z7kernel2PfS_S_i,"a",@progbits
	.sectionflags	@""
	.align	4
.nv.constant0._Z7kernel2PfS_S_i:
	.zero		924


//--------------------- .nv.constant0._Z7kernel1PfS_S_j --------------------------
	.section	.nv.constant0._Z7kernel1PfS_S_j,"a",@progbits
	.sectionflags	@""
	.align	4
.nv.constant0._Z7kernel1PfS_S_j:
	.zero		924


//--------------------- SYMBOLS --------------------------

	.type		.nv.reservedSmem.offset0,@object
	.size		.nv.reservedSmem.offset0,0x4
	.type		.nv.reservedSmem.cap,@object
	.size		.nv.reservedSmem.cap,0x4
